//
// Generated by NVIDIA NVVM Compiler
//
// Compiler Build ID: CL-36424714
// Cuda compilation tools, release 13.0, V13.0.88
// Based on NVVM 20.0.0
//

.version 9.0
.target sm_100
.address_size 64

	// .globl	_ZN22my_vector_add_vecsize49vectorAddEPfS0_if

.visible .entry _ZN22my_vector_add_vecsize49vectorAddEPfS0_if(
	.param .u64 .ptr .align 1 _ZN22my_vector_add_vecsize49vectorAddEPfS0_if_param_0,
	.param .u64 .ptr .align 1 _ZN22my_vector_add_vecsize49vectorAddEPfS0_if_param_1,
	.param .u32 _ZN22my_vector_add_vecsize49vectorAddEPfS0_if_param_2,
	.param .f32 _ZN22my_vector_add_vecsize49vectorAddEPfS0_if_param_3
)
{
	.reg .pred 	%p<2>;
	.reg .b32 	%r<7>;
	.reg .b32 	%f<14>;
	.reg .b64 	%rd<8>;

	ld.param.u64 	%rd1, [_ZN22my_vector_add_vecsize49vectorAddEPfS0_if_param_0];
	ld.param.u64 	%rd2, [_ZN22my_vector_add_vecsize49vectorAddEPfS0_if_param_1];
	ld.param.u32 	%r2, [_ZN22my_vector_add_vecsize49vectorAddEPfS0_if_param_2];
	ld.param.f32 	%f1, [_ZN22my_vector_add_vecsize49vectorAddEPfS0_if_param_3];
	mov.u32 	%r3, %ctaid.x;
	mov.u32 	%r4, %ntid.x;
	mov.u32 	%r5, %tid.x;
	mad.lo.s32 	%r6, %r3, %r4, %r5;
	shl.b32 	%r1, %r6, 2;
	setp.ge.s32 	%p1, %r1, %r2;
	@%p1 bra 	$L__BB0_2;
	cvta.to.global.u64 	%rd3, %rd1;
	cvta.to.global.u64 	%rd4, %rd2;
	mul.wide.s32 	%rd5, %r1, 4;
	add.s64 	%rd6, %rd3, %rd5;
	add.s64 	%rd7, %rd4, %rd5;
	ld.global.f32 	%f2, [%rd6];
	ld.global.v4.f32 	{%f3, %f4, %f5, %f6}, [%rd7];
	fma.rn.f32 	%f7, %f1, %f2, %f3;
	st.global.f32 	[%rd7], %f7;
	ld.global.f32 	%f8, [%rd6+4];
	fma.rn.f32 	%f9, %f1, %f8, %f4;
	st.global.f32 	[%rd7+4], %f9;
	ld.global.f32 	%f10, [%rd6+8];
	fma.rn.f32 	%f11, %f1, %f10, %f5;
	st.global.f32 	[%rd7+8], %f11;
	ld.global.f32 	%f12, [%rd6+12];
	fma.rn.f32 	%f13, %f1, %f12, %f6;
	st.global.f32 	[%rd7+12], %f13;
$L__BB0_2:
	ret;

}


// ===== COMPILED SASS (sm_100) =====

	.target	sm_100

	.elftype	@"ET_EXEC"


//--------------------- .note.nv.tkinfo           --------------------------
	.section	.note.nv.tkinfo,"",@"SHT_NOTE"
	.sectionflags	@"SHF_NOTE_NV_TKINFO"
	.tkinfo
        /*0018*/ 	.word	0x00000002
        /*0030*/ 	.string	""
        /*0030*/ 	.string	"ptxas"
        /*0030*/ 	.string	"Cuda compilation tools, release 13.0, V13.0.88"
        /*0030*/ 	.string	"Build cuda_13.0.r13.0/compiler.36424714_0"
        /*0030*/ 	.string	"-arch sm_100 -m 64 "



//--------------------- .note.nv.cuinfo           --------------------------
	.section	.note.nv.cuinfo,"",@"SHT_NOTE"
	.sectionflags	@"SHF_NOTE_NV_CUINFO"
        /*0018*/ 	.short	0x0002
        /*001a*/ 	.short	0x0064
        /*001c*/ 	.short	0x0082
	.zero		2


//--------------------- .nv.info                  --------------------------
	.section	.nv.info,"",@"SHT_CUDA_INFO"
	.align	4


	//----- nvinfo : EIATTR_REGCOUNT
	.align		4
        /*0000*/ 	.byte	0x04, 0x2f
        /*0002*/ 	.short	(.L_1 - .L_0)
	.align		4
.L_0:
        /*0004*/ 	.word	index@(_ZN22my_vector_add_vecsize49vectorAddEPfS0_if)
        /*0008*/ 	.word	0x00000010


	//----- nvinfo : EIATTR_FRAME_SIZE
	.align		4
.L_1:
        /*000c*/ 	.byte	0x04, 0x11
        /*000e*/ 	.short	(.L_3 - .L_2)
	.align		4
.L_2:
        /*0010*/ 	.word	index@(_ZN22my_vector_add_vecsize49vectorAddEPfS0_if)
        /*0014*/ 	.word	0x00000000


	//----- nvinfo : EIATTR_MIN_STACK_SIZE
	.align		4
.L_3:
        /*0018*/ 	.byte	0x04, 0x12
        /*001a*/ 	.short	(.L_5 - .L_4)
	.align		4
.L_4:
        /*001c*/ 	.word	index@(_ZN22my_vector_add_vecsize49vectorAddEPfS0_if)
        /*0020*/ 	.word	0x00000000
.L_5:


//--------------------- .nv.compat                --------------------------
	.section	.nv.compat,"",@"SHT_CUDA_COMPAT_INFO"
	.align	4
        /*0000*/ 	.byte	0x02, 0x09, 0x00, 0x00, 0x02, 0x02, 0x01, 0x00, 0x02, 0x05, 0x05, 0x00, 0x03, 0x07, 0x01, 0x01
        /*0010*/ 	.byte	0x02, 0x03, 0x00, 0x00, 0x02, 0x06, 0x01, 0x00, 0x04, 0x0b, 0x08, 0x00, 0x09, 0x00, 0x00, 0x00
        /*0020*/ 	.byte	0x00, 0x00, 0x00, 0x00


//--------------------- .nv.info._ZN22my_vector_add_vecsize49vectorAddEPfS0_if --------------------------
	.section	.nv.info._ZN22my_vector_add_vecsize49vectorAddEPfS0_if,"",@"SHT_CUDA_INFO"
	.sectionflags	@""
	.align	4


	//----- nvinfo : EIATTR_CUDA_API_VERSION
	.align		4
        /*0000*/ 	.byte	0x04, 0x37
        /*0002*/ 	.short	(.L_7 - .L_6)
.L_6:
        /*0004*/ 	.word	0x00000082


	//----- nvinfo : EIATTR_KPARAM_INFO
	.align		4
.L_7:
        /*0008*/ 	.byte	0x04, 0x17
        /*000a*/ 	.short	(.L_9 - .L_8)
.L_8:
        /*000c*/ 	.word	0x00000000
        /*0010*/ 	.short	0x0003
        /*0012*/ 	.short	0x0014
        /*0014*/ 	.byte	0x00, 0xf0, 0x11, 0x00


	//----- nvinfo : EIATTR_KPARAM_INFO
	.align		4
.L_9:
        /*0018*/ 	.byte	0x04, 0x17
        /*001a*/ 	.short	(.L_11 - .L_10)
.L_10:
        /*001c*/ 	.word	0x00000000
        /*0020*/ 	.short	0x0002
        /*0022*/ 	.short	0x0010
        /*0024*/ 	.byte	0x00, 0xf0, 0x11, 0x00


	//----- nvinfo : EIATTR_KPARAM_INFO
	.align		4
.L_11:
        /*0028*/ 	.byte	0x04, 0x17
        /*002a*/ 	.short	(.L_13 - .L_12)
.L_12:
        /*002c*/ 	.word	0x00000000
        /*0030*/ 	.short	0x0001
        /*0032*/ 	.short	0x0008
        /*0034*/ 	.byte	0x00, 0xf5, 0x21, 0x00


	//----- nvinfo : EIATTR_KPARAM_INFO
	.align		4
.L_13:
        /*0038*/ 	.byte	0x04, 0x17
        /*003a*/ 	.short	(.L_15 - .L_14)
.L_14:
        /*003c*/ 	.word	0x00000000
        /*0040*/ 	.short	0x0000
        /*0042*/ 	.short	0x0000
        /*0044*/ 	.byte	0x00, 0xf5, 0x21, 0x00


	//----- nvinfo : EIATTR_SPARSE_MMA_MASK
	.align		4
.L_15:
        /*0048*/ 	.byte	0x03, 0x50
        /*004a*/ 	.short	0x0000


	//----- nvinfo : EIATTR_MAXREG_COUNT
	.align		4
        /*004c*/ 	.byte	0x03, 0x1b
        /*004e*/ 	.short	0x00ff


	//----- nvinfo : EIATTR_MERCURY_ISA_VERSION
	.align		4
        /*0050*/ 	.byte	0x03, 0x5f
        /*0052*/ 	.short	0x0101


	//----- nvinfo : EIATTR_VRC_CTA_INIT_COUNT
	.align		4
        /*0054*/ 	.byte	0x02, 0x4a
	.zero		1
	.zero		1


	//----- nvinfo : EIATTR_EXIT_INSTR_OFFSETS
	.align		4
        /*0058*/ 	.byte	0x04, 0x1c
        /*005a*/ 	.short	(.L_17 - .L_16)


	//   ....[0]....
.L_16:
        /*005c*/ 	.word	0x00000080


	//   ....[1]....
        /*0060*/ 	.word	0x000001c0


	//----- nvinfo : EIATTR_CBANK_PARAM_SIZE
	.align		4
.L_17:
        /*0064*/ 	.byte	0x03, 0x19
        /*0066*/ 	.short	0x0018


	//----- nvinfo : EIATTR_PARAM_CBANK
	.align		4
        /*0068*/ 	.byte	0x04, 0x0a
        /*006a*/ 	.short	(.L_19 - .L_18)
	.align		4
.L_18:
        /*006c*/ 	.word	index@(.nv.constant0._ZN22my_vector_add_vecsize49vectorAddEPfS0_if)
        /*0070*/ 	.short	0x0380
        /*0072*/ 	.short	0x0018


	//----- nvinfo : EIATTR_SW_WAR
	.align		4
.L_19:
        /*0074*/ 	.byte	0x04, 0x36
        /*0076*/ 	.short	(.L_21 - .L_20)
.L_20:
        /*0078*/ 	.word	0x00000008
.L_21:


//--------------------- .nv.callgraph             --------------------------
	.section	.nv.callgraph,"",@"SHT_CUDA_CALLGRAPH"
	.align	4
	.sectionentsize	8
	.align		4
        /*0000*/ 	.word	0x00000000
	.align		4
        /*0004*/ 	.word	0xffffffff
	.align		4
        /*0008*/ 	.word	0x00000000
	.align		4
        /*000c*/ 	.word	0xfffffffe
	.align		4
        /*0010*/ 	.word	0x00000000
	.align		4
        /*0014*/ 	.word	0xfffffffd
	.align		4
        /*0018*/ 	.word	0x00000000
	.align		4
        /*001c*/ 	.word	0xfffffffc


//--------------------- .text._ZN22my_vector_add_vecsize49vectorAddEPfS0_if --------------------------
	.section	.text._ZN22my_vector_add_vecsize49vectorAddEPfS0_if,"ax",@progbits
	.align	128
        .global         _ZN22my_vector_add_vecsize49vectorAddEPfS0_if
        .type           _ZN22my_vector_add_vecsize49vectorAddEPfS0_if,@function
        .size           _ZN22my_vector_add_vecsize49vectorAddEPfS0_if,(.L_x_1 - _ZN22my_vector_add_vecsize49vectorAddEPfS0_if)
        .other          _ZN22my_vector_add_vecsize49vectorAddEPfS0_if,@"STO_CUDA_ENTRY STV_DEFAULT"
_ZN22my_vector_add_vecsize49vectorAddEPfS0_if:
.text._ZN22my_vector_add_vecsize49vectorAddEPfS0_if:
[----:B------:R-:W-:Y:S01]  /*0000*/  LDC R1, c[0x0][0x37c] ;  /* 0x0000df00ff017b82 */ /* 0x000fe20000000800 */
[----:B------:R-:W0:Y:S07]  /*0010*/  S2R R3, SR_TID.X ;  /* 0x0000000000037919 */ /* 0x000e2e0000002100 */
[----:B------:R-:W0:Y:S01]  /*0020*/  S2UR UR4, SR_CTAID.X ;  /* 0x00000000000479c3 */ /* 0x000e220000002500 */
[----:B------:R-:W1:Y:S07]  /*0030*/  LDCU UR5, c[0x0][0x390] ;  /* 0x00007200ff0577ac */ /* 0x000e6e0008000800 */
[----:B------:R-:W0:Y:S02]  /*0040*/  LDC R0, c[0x0][0x360] ;  /* 0x0000d800ff007b82 */ /* 0x000e240000000800 */
[----:B0-----:R-:W-:-:S05]  /*0050*/  IMAD R0, R0, UR4, R3 ;  /* 0x0000000400007c24 */ /* 0x001fca000f8e0203 */
[----:B------:R-:W-:-:S04]  /*0060*/  SHF.L.U32 R5, R0, 0x2, RZ ;  /* 0x0000000200057819 */ /* 0x000fc800000006ff */
[----:B-1----:R-:W-:-:S13]  /*0070*/  ISETP.GE.AND P0, PT, R5, UR5, PT ;  /* 0x0000000505007c0c */ /* 0x002fda000bf06270 */
[----:B------:R-:W-:Y:S05]  /*0080*/  @P0 EXIT ;  /* 0x000000000000094d */ /* 0x000fea0003800000 */
[----:B------:R-:W0:Y:S01]  /*0090*/  LDC.64 R2, c[0x0][0x380] ;  /* 0x0000e000ff027b82 */ /* 0x000e220000000a00 */
[----:B------:R-:W1:Y:S01]  /*00a0*/  LDCU.64 UR4, c[0x0][0x358] ;  /* 0x00006b00ff0477ac */ /* 0x000e620008000a00 */
[----:B------:R-:W2:Y:S06]  /*00b0*/  LDCU UR6, c[0x0][0x394] ;  /* 0x00007280ff0677ac */ /* 0x000eac0008000800 */
[----:B------:R-:W3:Y:S01]  /*00c0*/  LDC.64 R8, c[0x0][0x388] ;  /* 0x0000e200ff087b82 */ /* 0x000ee20000000a00 */
[----:B0-----:R-:W-:-:S05]  /*00d0*/  IMAD.WIDE R2, R5, 0x4, R2 ;  /* 0x0000000405027825 */ /* 0x001fca00078e0202 */
[----:B-1----:R-:W2:Y:S01]  /*00e0*/  LDG.E R11, desc[UR4][R2.64] ;  /* 0x00000004020b7981 */ /* 0x002ea2000c1e1900 */
[----:B---3--:R-:W-:-:S05]  /*00f0*/  IMAD.WIDE R8, R5, 0x4, R8 ;  /* 0x0000000405087825 */ /* 0x008fca00078e0208 */
[----:B------:R-:W2:Y:S02]  /*0100*/  LDG.E.128 R4, desc[UR4][R8.64] ;  /* 0x0000000408047981 */ /* 0x000ea4000c1e1d00 */
[----:B--2---:R-:W-:-:S05]  /*0110*/  FFMA R11, R11, UR6, R4 ;  /* 0x000000060b0b7c23 */ /* 0x004fca0008000004 */
[----:B------:R-:W-:Y:S04]  /*0120*/  STG.E desc[UR4][R8.64], R11 ;  /* 0x0000000b08007986 */ /* 0x000fe8000c101904 */
[----:B------:R-:W2:Y:S02]  /*0130*/  LDG.E R0, desc[UR4][R2.64+0x4] ;  /* 0x0000040402007981 */ /* 0x000ea4000c1e1900 */
[----:B--2---:R-:W-:-:S05]  /*0140*/  FFMA R5, R0, UR6, R5 ;  /* 0x0000000600057c23 */ /* 0x004fca0008000005 */
[----:B------:R-:W-:Y:S04]  /*0150*/  STG.E desc[UR4][R8.64+0x4], R5 ;  /* 0x0000040508007986 */ /* 0x000fe8000c101904 */
[----:B------:R-:W2:Y:S02]  /*0160*/  LDG.E R13, desc[UR4][R2.64+0x8] ;  /* 0x00000804020d7981 */ /* 0x000ea4000c1e1900 */
[----:B--2---:R-:W-:-:S05]  /*0170*/  FFMA R13, R13, UR6, R6 ;  /* 0x000000060d0d7c23 */ /* 0x004fca0008000006 */
[----:B------:R-:W-:Y:S04]  /*0180*/  STG.E desc[UR4][R8.64+0x8], R13 ;  /* 0x0000080d08007986 */ /* 0x000fe8000c101904 */
[----:B------:R-:W2:Y:S02]  /*0190*/  LDG.E R0, desc[UR4][R2.64+0xc] ;  /* 0x00000c0402007981 */ /* 0x000ea4000c1e1900 */
[----:B--2---:R-:W-:-:S05]  /*01a0*/  FFMA R7, R0, UR6, R7 ;  /* 0x0000000600077c23 */ /* 0x004fca0008000007 */
[----:B------:R-:W-:Y:S01]  /*01b0*/  STG.E desc[UR4][R8.64+0xc], R7 ;  /* 0x00000c0708007986 */ /* 0x000fe2000c101904 */
[----:B------:R-:W-:Y:S05]  /*01c0*/  EXIT ;  /* 0x000000000000794d */ /* 0x000fea0003800000 */
.L_x_0:
[----:B------:R-:W-:-:S00]  /*01d0*/  BRA `(.L_x_0) ;  /* 0xfffffffc00fc7947 */ /* 0x000fc0000383ffff */
[----:B------:R-:W-:-:S00]  /*01e0*/  NOP ;  /* 0x0000000000007918 */ /* 0x000fc00000000000 */
        /* <DEDUP_REMOVED lines=9> */
.L_x_1:


//--------------------- .nv.shared.reserved.0     --------------------------
	.section	.nv.shared.reserved.0,"aw",@nobits
	.weak		__nv_reservedSMEM_offset_0_alias
	.size		__nv_reservedSMEM_offset_0_alias, 0, 64
	.other		__nv_reservedSMEM_offset_0_alias,@"STO_CUDA_RESERVED_SHARED STV_DEFAULT"
__nv_reservedSMEM_offset_0_alias:
	.zero		0
	.zero		64


//--------------------- .nv.constant0._ZN22my_vector_add_vecsize49vectorAddEPfS0_if --------------------------
	.section	.nv.constant0._ZN22my_vector_add_vecsize49vectorAddEPfS0_if,"a",@progbits
	.sectionflags	@""
	.align	4
.nv.constant0._ZN22my_vector_add_vecsize49vectorAddEPfS0_if:
	.zero		920


//--------------------- SYMBOLS --------------------------

	.type		.nv.reservedSmem.offset0,@object
	.size		.nv.reservedSmem.offset0,0x4
